	.headerflags	@"EF_CUDA_TEXMODE_UNIFIED EF_CUDA_64BIT_ADDRESS EF_CUDA_ACCELERATORS EF_CUDA_SM90 EF_CUDA_VIRTUAL_SM(EF_CUDA_SM90)"
	.elftype	@"ET_EXEC"


//--------------------- .nv.info                  --------------------------
	.section	.nv.info,"",@"SHT_CUDA_INFO"
	.align	4


	//----- nvinfo : EIATTR_REGCOUNT
	.align		4
        /*0000*/ 	.byte	0x04, 0x2f
        /*0002*/ 	.short	(.L_3 - .L_2)
	.align		4
.L_2:
        /*0004*/ 	.word	index@(triton_poi_fused__native_batch_norm_legit_no_training_add_relu_16)
        /*0008*/ 	.word	0x00000020


	//----- nvinfo : EIATTR_MIN_STACK_SIZE
	.align		4
.L_3:
        /*000c*/ 	.byte	0x04, 0x12
        /*000e*/ 	.short	(.L_5 - .L_4)
	.align		4
.L_4:
        /*0010*/ 	.word	index@(triton_poi_fused__native_batch_norm_legit_no_training_add_relu_16)
        /*0014*/ 	.word	0x00000000


	//----- nvinfo : EIATTR_FRAME_SIZE
	.align		4
.L_5:
        /*0018*/ 	.byte	0x04, 0x11
        /*001a*/ 	.short	(.L_7 - .L_6)
	.align		4
.L_6:
        /*001c*/ 	.word	index@(triton_poi_fused__native_batch_norm_legit_no_training_add_relu_16)
        /*0020*/ 	.word	0x00000000


	//----- nvinfo : EIATTR_MIN_STACK_SIZE
	.align		4
.L_7:
        /*0024*/ 	.byte	0x04, 0x12
        /*0026*/ 	.short	(.L_9 - .L_8)
	.align		4
.L_8:
        /*0028*/ 	.word	index@(triton_poi_fused__native_batch_norm_legit_no_training_add_relu_16)
        /*002c*/ 	.word	0x00000000
.L_9:


//--------------------- .nv.info.triton_poi_fused__native_batch_norm_legit_no_training_add_relu_16 --------------------------
	.section	.nv.info.triton_poi_fused__native_batch_norm_legit_no_training_add_relu_16,"",@"SHT_CUDA_INFO"
	.sectionflags	@""
	.align	4


	//----- nvinfo : EIATTR_CUDA_API_VERSION
	.align		4
        /*0000*/ 	.byte	0x04, 0x37
        /*0002*/ 	.short	(.L_11 - .L_10)
.L_10:
        /*0004*/ 	.word	0x0000007c


	//----- nvinfo : EIATTR_KPARAM_INFO
	.align		4
.L_11:
        /*0008*/ 	.byte	0x04, 0x17
        /*000a*/ 	.short	(.L_13 - .L_12)
.L_12:
        /*000c*/ 	.word	0x00000000
        /*0010*/ 	.short	0x000b
        /*0012*/ 	.short	0x0058
        /*0014*/ 	.byte	0x00, 0xf0, 0x11, 0x00


	//----- nvinfo : EIATTR_KPARAM_INFO
	.align		4
.L_13:
        /*0018*/ 	.byte	0x04, 0x17
        /*001a*/ 	.short	(.L_15 - .L_14)
.L_14:
        /*001c*/ 	.word	0x00000000
        /*0020*/ 	.short	0x000a
        /*0022*/ 	.short	0x0050
        /*0024*/ 	.byte	0x00, 0xf4, 0x21, 0x00


	//----- nvinfo : EIATTR_KPARAM_INFO
	.align		4
.L_15:
        /*0028*/ 	.byte	0x04, 0x17
        /*002a*/ 	.short	(.L_17 - .L_16)
.L_16:
        /*002c*/ 	.word	0x00000000
        /*0030*/ 	.short	0x0009
        /*0032*/ 	.short	0x0048
        /*0034*/ 	.byte	0x00, 0xf4, 0x21, 0x00


	//----- nvinfo : EIATTR_KPARAM_INFO
	.align		4
.L_17:
        /*0038*/ 	.byte	0x04, 0x17
        /*003a*/ 	.short	(.L_19 - .L_18)
.L_18:
        /*003c*/ 	.word	0x00000000
        /*0040*/ 	.short	0x0008
        /*0042*/ 	.short	0x0040
        /*0044*/ 	.byte	0x00, 0xf4, 0x21, 0x00


	//----- nvinfo : EIATTR_KPARAM_INFO
	.align		4
.L_19:
        /*0048*/ 	.byte	0x04, 0x17
        /*004a*/ 	.short	(.L_21 - .L_20)
.L_20:
        /*004c*/ 	.word	0x00000000
        /*0050*/ 	.short	0x0007
        /*0052*/ 	.short	0x0038
        /*0054*/ 	.byte	0x00, 0xf4, 0x21, 0x00


	//----- nvinfo : EIATTR_KPARAM_INFO
	.align		4
.L_21:
        /*0058*/ 	.byte	0x04, 0x17
        /*005a*/ 	.short	(.L_23 - .L_22)
.L_22:
        /*005c*/ 	.word	0x00000000
        /*0060*/ 	.short	0x0006
        /*0062*/ 	.short	0x0030
        /*0064*/ 	.byte	0x00, 0xf4, 0x21, 0x00


	//----- nvinfo : EIATTR_KPARAM_INFO
	.align		4
.L_23:
        /*0068*/ 	.byte	0x04, 0x17
        /*006a*/ 	.short	(.L_25 - .L_24)
.L_24:
        /*006c*/ 	.word	0x00000000
        /*0070*/ 	.short	0x0005
        /*0072*/ 	.short	0x0028
        /*0074*/ 	.byte	0x00, 0xf4, 0x21, 0x00


	//----- nvinfo : EIATTR_KPARAM_INFO
	.align		4
.L_25:
        /*0078*/ 	.byte	0x04, 0x17
        /*007a*/ 	.short	(.L_27 - .L_26)
.L_26:
        /*007c*/ 	.word	0x00000000
        /*0080*/ 	.short	0x0004
        /*0082*/ 	.short	0x0020
        /*0084*/ 	.byte	0x00, 0xf4, 0x21, 0x00


	//----- nvinfo : EIATTR_KPARAM_INFO
	.align		4
.L_27:
        /*0088*/ 	.byte	0x04, 0x17
        /*008a*/ 	.short	(.L_29 - .L_28)
.L_28:
        /*008c*/ 	.word	0x00000000
        /*0090*/ 	.short	0x0003
        /*0092*/ 	.short	0x0018
        /*0094*/ 	.byte	0x00, 0xf4, 0x21, 0x00


	//----- nvinfo : EIATTR_KPARAM_INFO
	.align		4
.L_29:
        /*0098*/ 	.byte	0x04, 0x17
        /*009a*/ 	.short	(.L_31 - .L_30)
.L_30:
        /*009c*/ 	.word	0x00000000
        /*00a0*/ 	.short	0x0002
        /*00a2*/ 	.short	0x0010
        /*00a4*/ 	.byte	0x00, 0xf4, 0x21, 0x00


	//----- nvinfo : EIATTR_KPARAM_INFO
	.align		4
.L_31:
        /*00a8*/ 	.byte	0x04, 0x17
        /*00aa*/ 	.short	(.L_33 - .L_32)
.L_32:
        /*00ac*/ 	.word	0x00000000
        /*00b0*/ 	.short	0x0001
        /*00b2*/ 	.short	0x0008
        /*00b4*/ 	.byte	0x00, 0xf4, 0x21, 0x00


	//----- nvinfo : EIATTR_KPARAM_INFO
	.align		4
.L_33:
        /*00b8*/ 	.byte	0x04, 0x17
        /*00ba*/ 	.short	(.L_35 - .L_34)
.L_34:
        /*00bc*/ 	.word	0x00000000
        /*00c0*/ 	.short	0x0000
        /*00c2*/ 	.short	0x0000
        /*00c4*/ 	.byte	0x00, 0xf4, 0x21, 0x00


	//----- nvinfo : EIATTR_SPARSE_MMA_MASK
	.align		4
.L_35:
        /*00c8*/ 	.byte	0x03, 0x50
        /*00ca*/ 	.short	0x0000


	//----- nvinfo : EIATTR_MAXREG_COUNT
	.align		4
        /*00cc*/ 	.byte	0x03, 0x1b
        /*00ce*/ 	.short	0x00ff


	//----- nvinfo : EIATTR_EXIT_INSTR_OFFSETS
	.align		4
        /*00d0*/ 	.byte	0x04, 0x1c
        /*00d2*/ 	.short	(.L_37 - .L_36)


	//   ....[0]....
.L_36:
        /*00d4*/ 	.word	0x00000c90


	//----- nvinfo : EIATTR_REQNTID
	.align		4
.L_37:
        /*00d8*/ 	.byte	0x04, 0x10
        /*00da*/ 	.short	(.L_39 - .L_38)
.L_38:
        /*00dc*/ 	.word	0x00000080
        /*00e0*/ 	.word	0x00000001
        /*00e4*/ 	.word	0x00000001


	//----- nvinfo : EIATTR_CBANK_PARAM_SIZE
	.align		4
.L_39:
        /*00e8*/ 	.byte	0x03, 0x19
        /*00ea*/ 	.short	0x005c


	//----- nvinfo : EIATTR_PARAM_CBANK
	.align		4
        /*00ec*/ 	.byte	0x04, 0x0a
        /*00ee*/ 	.short	(.L_41 - .L_40)
	.align		4
.L_40:
        /*00f0*/ 	.word	index@(.nv.constant0.triton_poi_fused__native_batch_norm_legit_no_training_add_relu_16)
        /*00f4*/ 	.short	0x0210
        /*00f6*/ 	.short	0x005c


	//----- nvinfo : EIATTR_SW_WAR
	.align		4
.L_41:
        /*00f8*/ 	.byte	0x04, 0x36
        /*00fa*/ 	.short	(.L_43 - .L_42)
.L_42:
        /*00fc*/ 	.word	0x00000008
.L_43:


//--------------------- .nv.callgraph             --------------------------
	.section	.nv.callgraph,"",@"SHT_CUDA_CALLGRAPH"
	.align	4
	.sectionentsize	8
	.align		4
        /*0000*/ 	.word	0x00000000
	.align		4
        /*0004*/ 	.word	0xffffffff
	.align		4
        /*0008*/ 	.word	0x00000000
	.align		4
        /*000c*/ 	.word	0xfffffffe
	.align		4
        /*0010*/ 	.word	0x00000000
	.align		4
        /*0014*/ 	.word	0xfffffffd
	.align		4
        /*0018*/ 	.word	0x00000000
	.align		4
        /*001c*/ 	.word	0xfffffffc


//--------------------- .nv.constant4             --------------------------
	.section	.nv.constant4,"a",@progbits
	.align	8
	.align		8
.nv.constant4:
        /*0000*/ 	.dword	_$_str
	.align		8
        /*0008*/ 	.dword	_$_str_$_2


//--------------------- .text.triton_poi_fused__native_batch_norm_legit_no_training_add_relu_16 --------------------------
	.section	.text.triton_poi_fused__native_batch_norm_legit_no_training_add_relu_16,"ax",@progbits
	.align	128
        .global         triton_poi_fused__native_batch_norm_legit_no_training_add_relu_16
        .type           triton_poi_fused__native_batch_norm_legit_no_training_add_relu_16,@function
        .size           triton_poi_fused__native_batch_norm_legit_no_training_add_relu_16,(.L_x_1 - triton_poi_fused__native_batch_norm_legit_no_training_add_relu_16)
        .other          triton_poi_fused__native_batch_norm_legit_no_training_add_relu_16,@"STO_CUDA_ENTRY STV_DEFAULT"
triton_poi_fused__native_batch_norm_legit_no_training_add_relu_16:
.text.triton_poi_fused__native_batch_norm_legit_no_training_add_relu_16:
[----:B------:R-:W-:Y:S01]  /*0000*/  LDC R1, c[0x0][0x28] ;  /* 0x00000a00ff017b82 */ /* 0x000fe20000000800 */
[----:B------:R-:W1:Y:S07]  /*0010*/  S2R R0, SR_TID.X ;  /* 0x0000000000007919 */ /* 0x000e6e0000002100 */
[----:B------:R-:W2:Y:S01]  /*0020*/  LDC.64 R24, c[0x0][0x228] ;  /* 0x00008a00ff187b82 */ /* 0x000ea20000000a00 */
[----:B------:R-:W-:Y:S01]  /*0030*/  ULDC.64 UR4, c[0x0][0x208] ;  /* 0x0000820000047ab9 */ /* 0x000fe20000000a00 */
[----:B------:R-:W3:Y:S06]  /*0040*/  S2R R5, SR_CTAID.X ;  /* 0x0000000000057919 */ /* 0x000eec0000002500 */
[----:B------:R-:W4:Y:S08]  /*0050*/  LDC.64 R12, c[0x0][0x220] ;  /* 0x00008800ff0c7b82 */ /* 0x000f300000000a00 */
[----:B------:R-:W5:Y:S08]  /*0060*/  LDC.64 R18, c[0x0][0x218] ;  /* 0x00008600ff127b82 */ /* 0x000f700000000a00 */
[----:B------:R-:W5:Y:S01]  /*0070*/  LDC.64 R20, c[0x0][0x230] ;  /* 0x00008c00ff147b82 */ /* 0x000f620000000a00 */
[----:B-1----:R-:W-:-:S07]  /*0080*/  SHF.L.U32 R0, R0, 0x2, RZ ;  /* 0x0000000200007819 */ /* 0x002fce00000006ff */
[----:B------:R-:W1:Y:S01]  /*0090*/  LDC.64 R16, c[0x0][0x238] ;  /* 0x00008e00ff107b82 */ /* 0x000e620000000a00 */
[----:B---3--:R-:W-:Y:S02]  /*00a0*/  SHF.R.S32.HI R3, RZ, 0x15, R5 ;  /* 0x00000015ff037819 */ /* 0x008fe40000011405 */
[----:B------:R-:W-:Y:S02]  /*00b0*/  LOP3.LUT R0, R0, 0x1fc, RZ, 0xc0, !PT ;  /* 0x000001fc00007812 */ /* 0x000fe400078ec0ff */
[----:B------:R-:W-:Y:S02]  /*00c0*/  SGXT R3, R3, 0x1 ;  /* 0x000000010303781a */ /* 0x000fe40000000200 */
[----:B------:R-:W-:-:S04]  /*00d0*/  LEA R2, R5, R0, 0xa ;  /* 0x0000000005027211 */ /* 0x000fc800078e50ff */
[----:B------:R-:W-:-:S04]  /*00e0*/  LEA.HI R3, R3, R2, RZ, 0x8 ;  /* 0x0000000203037211 */ /* 0x000fc800078f40ff */
[----:B------:R-:W-:-:S04]  /*00f0*/  LOP3.LUT R3, R3, 0xffffff00, RZ, 0xc0, !PT ;  /* 0xffffff0003037812 */ /* 0x000fc800078ec0ff */
[----:B------:R-:W-:-:S05]  /*0100*/  IADD3 R0, R2, -R3, RZ ;  /* 0x8000000302007210 */ /* 0x000fca0007ffe0ff */
[----:B--2---:R-:W-:-:S06]  /*0110*/  IMAD.WIDE R24, R0, 0x4, R24 ;  /* 0x0000000400187825 */ /* 0x004fcc00078e0218 */
[----:B------:R-:W2:Y:S01]  /*0120*/  LDG.E.EL.128 R24, desc[UR4][R24.64] ;  /* 0x0000000418187981 */ /* 0x000ea2000c2e1d00 */
[----:B----4-:R-:W-:Y:S01]  /*0130*/  IMAD.WIDE R12, R0, 0x4, R12 ;  /* 0x00000004000c7825 */ /* 0x010fe200078e020c */
[----:B------:R-:W-:-:S03]  /*0140*/  HFMA2.MMA R28, -RZ, RZ, 1.625, 0 ;  /* 0x3e800000ff1c7435 */ /* 0x000fc600000001ff */
[----:B-----5:R-:W-:Y:S02]  /*0150*/  IMAD.WIDE R18, R2, 0x4, R18 ;  /* 0x0000000402127825 */ /* 0x020fe400078e0212 */
[----:B------:R-:W3:Y:S04]  /*0160*/  LDG.E.EL.128 R12, desc[UR4][R12.64] ;  /* 0x000000040c0c7981 */ /* 0x000ee8000c2e1d00 */
[----:B------:R-:W3:Y:S04]  /*0170*/  LDG.E.128 R8, desc[UR4][R18.64] ;  /* 0x0000000412087981 */ /* 0x000ee8000c1e1d00 */
[----:B------:R4:W5:Y:S01]  /*0180*/  LDG.E.128 R4, desc[UR4][R18.64+0x800] ;  /* 0x0008000412047981 */ /* 0x000962000c1e1d00 */
[----:B0-----:R-:W-:-:S04]  /*0190*/  IMAD.WIDE R20, R0, 0x4, R20 ;  /* 0x0000000400147825 */ /* 0x001fc800078e0214 */
[----:B-1----:R-:W-:Y:S02]  /*01a0*/  IMAD.WIDE R16, R0, 0x4, R16 ;  /* 0x0000000400107825 */ /* 0x002fe400078e0210 */
[----:B------:R-:W3:Y:S02]  /*01b0*/  LDG.E.EL.128 R20, desc[UR4][R20.64] ;  /* 0x0000000414147981 */ /* 0x000ee4000c2e1d00 */
[----:B--2---:R-:W-:-:S04]  /*01c0*/  FADD R3, R24, 9.9999997473787516356e-06 ;  /* 0x3727c5ac18037421 */ /* 0x004fc80000000000 */
[----:B------:R-:W0:Y:S02]  /*01d0*/  MUFU.SQRT R29, R3 ;  /* 0x00000003001d7308 */ /* 0x000e240000002000 */
[C---:B0-----:R-:W-:Y:S02]  /*01e0*/  FSETP.GT.AND P0, PT, R29.reuse, 8.50705917302346158658e+37, PT ;  /* 0x7e8000001d00780b */ /* 0x041fe40003f04000 */
[----:B------:R-:W-:-:S11]  /*01f0*/  FSETP.GEU.AND P1, PT, R29, 1.175494350822287508e-38, PT ;  /* 0x008000001d00780b */ /* 0x000fd60003f2e000 */
[----:B------:R-:W-:-:S04]  /*0200*/  @P0 FMUL R29, R29, 0.25 ;  /* 0x3e8000001d1d0820 */ /* 0x000fc80000400000 */
[----:B------:R-:W-:Y:S01]  /*0210*/  @!P1 FMUL R29, R29, 16777216 ;  /* 0x4b8000001d1d9820 */ /* 0x000fe20000400000 */
[----:B----4-:R-:W-:-:S05]  /*0220*/  FSEL R18, R28, 1, P0 ;  /* 0x3f8000001c127808 */ /* 0x010fca0000000000 */
[----:B------:R-:W0:Y:S01]  /*0230*/  MUFU.RCP R29, R29 ;  /* 0x0000001d001d7308 */ /* 0x000e220000001000 */
[----:B------:R-:W-:-:S04]  /*0240*/  @!P1 FMUL R18, R18, 16777216 ;  /* 0x4b80000012129820 */ /* 0x000fc80000400000 */
[----:B0-----:R-:W-:Y:S02]  /*0250*/  FMUL R3, R29, R18 ;  /* 0x000000121d037220 */ /* 0x001fe40000400000 */
[----:B------:R-:W2:Y:S01]  /*0260*/  LDG.E.EL.128 R16, desc[UR4][R16.64] ;  /* 0x0000000410107981 */ /* 0x000ea2000c2e1d00 */
[----:B------:R-:W-:-:S04]  /*0270*/  FADD R25, R25, 9.9999997473787516356e-06 ;  /* 0x3727c5ac19197421 */ /* 0x000fc80000000000 */
[----:B------:R-:W0:Y:S01]  /*0280*/  MUFU.SQRT R24, R25 ;  /* 0x0000001900187308 */ /* 0x000e220000002000 */
[----:B------:R-:W-:-:S07]  /*0290*/  FADD R26, R26, 9.9999997473787516356e-06 ;  /* 0x3727c5ac1a1a7421 */ /* 0x000fce0000000000 */
[----:B------:R-:W1:Y:S01]  /*02a0*/  MUFU.SQRT R26, R26 ;  /* 0x0000001a001a7308 */ /* 0x000e620000002000 */
[C---:B0-----:R-:W-:Y:S02]  /*02b0*/  FSETP.GT.AND P0, PT, R24.reuse, 8.50705917302346158658e+37, PT ;  /* 0x7e8000001800780b */ /* 0x041fe40003f04000 */
[----:B------:R-:W-:Y:S01]  /*02c0*/  FSETP.GEU.AND P3, PT, R24, 1.175494350822287508e-38, PT ;  /* 0x008000001800780b */ /* 0x000fe20003f6e000 */
[----:B------:R-:W-:-:S04]  /*02d0*/  FADD R27, R27, 9.9999997473787516356e-06 ;  /* 0x3727c5ac1b1b7421 */ /* 0x000fc80000000000 */
[----:B------:R-:W0:Y:S06]  /*02e0*/  MUFU.SQRT R29, R27 ;  /* 0x0000001b001d7308 */ /* 0x000e2c0000002000 */
[----:B------:R-:W-:Y:S01]  /*02f0*/  @P0 FMUL R24, R24, 0.25 ;  /* 0x3e80000018180820 */ /* 0x000fe20000400000 */
[----:B-1----:R-:W-:-:S03]  /*0300*/  FSETP.GT.AND P1, PT, R26, 8.50705917302346158658e+37, PT ;  /* 0x7e8000001a00780b */ /* 0x002fc60003f24000 */
[----:B------:R-:W-:Y:S01]  /*0310*/  @!P3 FMUL R24, R24, 16777216 ;  /* 0x4b8000001818b820 */ /* 0x000fe20000400000 */
[--C-:B---3--:R-:W-:Y:S01]  /*0320*/  FADD R8, R8, -R12.reuse ;  /* 0x8000000c08087221 */ /* 0x108fe20000000000 */
[----:B-----5:R-:W-:Y:S02]  /*0330*/  FADD R4, R4, -R12 ;  /* 0x8000000c04047221 */ /* 0x020fe40000000000 */
[----:B------:R-:W1:Y:S01]  /*0340*/  MUFU.RCP R12, R24 ;  /* 0x00000018000c7308 */ /* 0x000e620000001000 */
[----:B------:R-:W-:Y:S02]  /*0350*/  FSETP.GEU.AND P4, PT, R26, 1.175494350822287508e-38, PT ;  /* 0x008000001a00780b */ /* 0x000fe40003f8e000 */
[----:B------:R-:W-:Y:S02]  /*0360*/  FSEL R25, R28, 1, P0 ;  /* 0x3f8000001c197808 */ /* 0x000fe40000000000 */
[----:B0-----:R-:W-:Y:S01]  /*0370*/  FSETP.GT.AND P2, PT, R29, 8.50705917302346158658e+37, PT ;  /* 0x7e8000001d00780b */ /* 0x001fe20003f44000 */
[----:B------:R-:W-:-:S02]  /*0380*/  @P1 FMUL R26, R26, 0.25 ;  /* 0x3e8000001a1a1820 */ /* 0x000fc40000400000 */
[----:B------:R-:W-:Y:S01]  /*0390*/  @!P3 FMUL R25, R25, 16777216 ;  /* 0x4b8000001919b820 */ /* 0x000fe20000400000 */
[----:B------:R-:W-:Y:S01]  /*03a0*/  FMUL R8, R3, R8 ;  /* 0x0000000803087220 */ /* 0x000fe20000400000 */
[----:B------:R-:W-:Y:S01]  /*03b0*/  FSETP.GEU.AND P0, PT, R29, 1.175494350822287508e-38, PT ;  /* 0x008000001d00780b */ /* 0x000fe20003f0e000 */
[----:B------:R-:W-:-:S03]  /*03c0*/  FMUL R4, R3, R4 ;  /* 0x0000000403047220 */ /* 0x000fc60000400000 */
[----:B------:R-:W-:Y:S01]  /*03d0*/  @!P4 FMUL R26, R26, 16777216 ;  /* 0x4b8000001a1ac820 */ /* 0x000fe20000400000 */
[----:B-1----:R-:W-:Y:S02]  /*03e0*/  FMUL R12, R12, R25 ;  /* 0x000000190c0c7220 */ /* 0x002fe40000400000 */
[----:B------:R-:W0:Y:S01]  /*03f0*/  LDC.64 R24, c[0x0][0x250] ;  /* 0x00009400ff187b82 */ /* 0x000e220000000a00 */
[----:B------:R-:W-:Y:S01]  /*0400*/  @P2 FMUL R29, R29, 0.25 ;  /* 0x3e8000001d1d2820 */ /* 0x000fe20000400000 */
[----:B------:R-:W-:-:S04]  /*0410*/  FSEL R27, R28, 1, P1 ;  /* 0x3f8000001c1b7808 */ /* 0x000fc80000800000 */
[----:B------:R-:W-:Y:S01]  /*0420*/  @!P0 FMUL R29, R29, 16777216 ;  /* 0x4b8000001d1d8820 */ /* 0x000fe20000400000 */
[----:B------:R-:W-:Y:S01]  /*0430*/  @!P4 FMUL R27, R27, 16777216 ;  /* 0x4b8000001b1bc820 */ /* 0x000fe20000400000 */
[----:B0-----:R-:W-:-:S04]  /*0440*/  IMAD.WIDE R24, R0, 0x4, R24 ;  /* 0x0000000400187825 */ /* 0x001fc800078e0218 */
[C-C-:B--2---:R-:W-:Y:S02]  /*0450*/  FFMA R3, R20.reuse, R8, R16.reuse ;  /* 0x0000000814037223 */ /* 0x144fe40000000010 */
[----:B------:R-:W0:Y:S01]  /*0460*/  MUFU.RCP R8, R26 ;  /* 0x0000001a00087308 */ /* 0x000e220000001000 */
[----:B------:R-:W-:-:S07]  /*0470*/  FFMA R16, R20, R4, R16 ;  /* 0x0000000414107223 */ /* 0x000fce0000000010 */
[----:B------:R-:W1:Y:S01]  /*0480*/  MUFU.RCP R4, R29 ;  /* 0x0000001d00047308 */ /* 0x000e620000001000 */
[----:B0-----:R-:W-:Y:S01]  /*0490*/  FMUL R8, R8, R27 ;  /* 0x0000001b08087220 */ /* 0x001fe20000400000 */
[----:B------:R-:W-:-:S05]  /*04a0*/  FSEL R27, R28, 1, P2 ;  /* 0x3f8000001c1b7808 */ /* 0x000fca0001000000 */
[----:B------:R-:W-:-:S04]  /*04b0*/  @!P0 FMUL R27, R27, 16777216 ;  /* 0x4b8000001b1b8820 */ /* 0x000fc80000400000 */
[----:B-1----:R-:W-:Y:S02]  /*04c0*/  FMUL R4, R4, R27 ;  /* 0x0000001b04047220 */ /* 0x002fe40000400000 */
[----:B------:R-:W2:Y:S01]  /*04d0*/  LDG.E.EL.128 R24, desc[UR4][R24.64] ;  /* 0x0000000418187981 */ /* 0x000ea2000c2e1d00 */
[--C-:B------:R-:W-:Y:S01]  /*04e0*/  FADD R20, R5, -R13.reuse ;  /* 0x8000000d05147221 */ /* 0x100fe20000000000 */
[----:B------:R-:W-:Y:S01]  /*04f0*/  FADD R9, R9, -R13 ;  /* 0x8000000d09097221 */ /* 0x000fe20000000000 */
[----:B------:R-:W-:Y:S01]  /*0500*/  FADD R10, R10, -R14 ;  /* 0x8000000e0a0a7221 */ /* 0x000fe20000000000 */
[--C-:B------:R-:W-:Y:S01]  /*0510*/  FADD R11, R11, -R15.reuse ;  /* 0x8000000f0b0b7221 */ /* 0x100fe20000000000 */
[----:B------:R-:W-:Y:S01]  /*0520*/  FADD R7, R7, -R15 ;  /* 0x8000000f07077221 */ /* 0x000fe20000000000 */
[----:B--2---:R-:W-:Y:S01]  /*0530*/  FADD R5, R24, 9.9999997473787516356e-06 ;  /* 0x3727c5ac18057421 */ /* 0x004fe20000000000 */
[----:B------:R-:W-:-:S05]  /*0540*/  FADD R13, R25, 9.9999997473787516356e-06 ;  /* 0x3727c5ac190d7421 */ /* 0x000fca0000000000 */
[----:B------:R-:W0:Y:S08]  /*0550*/  MUFU.SQRT R5, R5 ;  /* 0x0000000500057308 */ /* 0x000e300000002000 */
[----:B------:R-:W1:Y:S01]  /*0560*/  MUFU.SQRT R13, R13 ;  /* 0x0000000d000d7308 */ /* 0x000e620000002000 */
[----:B------:R-:W-:Y:S01]  /*0570*/  FADD R27, R27, 9.9999997473787516356e-06 ;  /* 0x3727c5ac1b1b7421 */ /* 0x000fe20000000000 */
[----:B------:R-:W-:Y:S01]  /*0580*/  FADD R26, R26, 9.9999997473787516356e-06 ;  /* 0x3727c5ac1a1a7421 */ /* 0x000fe20000000000 */
[----:B------:R-:W-:Y:S01]  /*0590*/  FADD R24, R6, -R14 ;  /* 0x8000000e06187221 */ /* 0x000fe20000000000 */
[----:B0-----:R-:W-:-:S04]  /*05a0*/  FSETP.GT.AND P6, PT, R5, 8.50705917302346158658e+37, PT ;  /* 0x7e8000000500780b */ /* 0x001fc80003fc4000 */
[----:B------:R-:W0:Y:S01]  /*05b0*/  MUFU.SQRT R6, R27 ;  /* 0x0000001b00067308 */ /* 0x000e220000002000 */
[----:B------:R-:W-:Y:S02]  /*05c0*/  FSETP.GEU.AND P5, PT, R5, 1.175494350822287508e-38, PT ;  /* 0x008000000500780b */ /* 0x000fe40003fae000 */
[----:B-1----:R-:W-:-:S05]  /*05d0*/  FSETP.GT.AND P4, PT, R13, 8.50705917302346158658e+37, PT ;  /* 0x7e8000000d00780b */ /* 0x002fca0003f84000 */
[----:B------:R1:W2:Y:S01]  /*05e0*/  MUFU.SQRT R14, R26 ;  /* 0x0000001a000e7308 */ /* 0x0002a20000002000 */
[----:B------:R-:W-:Y:S01]  /*05f0*/  FSETP.GEU.AND P1, PT, R13, 1.175494350822287508e-38, PT ;  /* 0x008000000d00780b */ /* 0x000fe20003f2e000 */
[----:B------:R-:W-:-:S04]  /*0600*/  @P6 FMUL R5, R5, 0.25 ;  /* 0x3e80000005056820 */ /* 0x000fc80000400000 */
[----:B------:R-:W-:Y:S01]  /*0610*/  @!P5 FMUL R5, R5, 16777216 ;  /* 0x4b8000000505d820 */ /* 0x000fe20000400000 */
[----:B0-----:R-:W-:Y:S01]  /*0620*/  FSETP.GT.AND P2, PT, R6, 8.50705917302346158658e+37, PT ;  /* 0x7e8000000600780b */ /* 0x001fe20003f44000 */
[C---:B-1----:R-:W-:Y:S01]  /*0630*/  FMUL R26, R12.reuse, R9 ;  /* 0x000000090c1a7220 */ /* 0x042fe20000400000 */
[----:B------:R-:W-:Y:S01]  /*0640*/  @P4 FMUL R13, R13, 0.25 ;  /* 0x3e8000000d0d4820 */ /* 0x000fe20000400000 */
[----:B------:R0:W1:Y:S01]  /*0650*/  MUFU.RCP R9, R5 ;  /* 0x0000000500097308 */ /* 0x0000620000001000 */
[----:B------:R-:W-:Y:S01]  /*0660*/  FMUL R12, R12, R20 ;  /* 0x000000140c0c7220 */ /* 0x000fe20000400000 */
[C---:B--2---:R-:W-:Y:S02]  /*0670*/  FSETP.GT.AND P3, PT, R14.reuse, 8.50705917302346158658e+37, PT ;  /* 0x7e8000000e00780b */ /* 0x044fe40003f64000 */
[----:B------:R-:W-:Y:S01]  /*0680*/  @!P1 FMUL R13, R13, 16777216 ;  /* 0x4b8000000d0d9820 */ /* 0x000fe20000400000 */
[----:B------:R-:W-:Y:S01]  /*0690*/  FSETP.GEU.AND P0, PT, R14, 1.175494350822287508e-38, PT ;  /* 0x008000000e00780b */ /* 0x000fe20003f0e000 */
[----:B------:R-:W-:Y:S01]  /*06a0*/  FFMA R20, R21, R26, R17 ;  /* 0x0000001a15147223 */ /* 0x000fe20000000011 */
[----:B0-----:R-:W-:-:S02]  /*06b0*/  FSEL R5, R28, 1, P6 ;  /* 0x3f8000001c057808 */ /* 0x001fc40003000000 */
[----:B------:R-:W-:Y:S01]  /*06c0*/  FSETP.GEU.AND P6, PT, R6, 1.175494350822287508e-38, PT ;  /* 0x008000000600780b */ /* 0x000fe20003fce000 */
[----:B------:R-:W-:Y:S01]  /*06d0*/  FFMA R21, R21, R12, R17 ;  /* 0x0000000c15157223 */ /* 0x000fe20000000011 */
[----:B------:R0:W2:Y:S01]  /*06e0*/  MUFU.RCP R27, R13 ;  /* 0x0000000d001b7308 */ /* 0x0000a20000001000 */
[C---:B------:R-:W-:Y:S01]  /*06f0*/  FMUL R15, R8.reuse, R24 ;  /* 0x00000018080f7220 */ /* 0x040fe20000400000 */
[----:B------:R-:W-:Y:S01]  /*0700*/  FMUL R25, R8, R10 ;  /* 0x0000000a08197220 */ /* 0x000fe20000400000 */
[----:B------:R-:W-:Y:S02]  /*0710*/  FMUL R24, R4, R11 ;  /* 0x0000000b04187220 */ /* 0x000fe40000400000 */
[----:B------:R-:W3:Y:S01]  /*0720*/  LDC.64 R10, c[0x0][0x240] ;  /* 0x00009000ff0a7b82 */ /* 0x000ee20000000a00 */
[----:B------:R-:W-:Y:S01]  /*0730*/  @P2 FMUL R6, R6, 0.25 ;  /* 0x3e80000006062820 */ /* 0x000fe20000400000 */
[----:B------:R-:W-:-:S06]  /*0740*/  @P3 FMUL R14, R14, 0.25 ;  /* 0x3e8000000e0e3820 */ /* 0x000fcc0000400000 */
[----:B0-----:R-:W0:Y:S01]  /*0750*/  LDC.64 R12, c[0x0][0x248] ;  /* 0x00009200ff0c7b82 */ /* 0x001e220000000a00 */
[----:B------:R-:W-:Y:S01]  /*0760*/  @!P6 FMUL R6, R6, 16777216 ;  /* 0x4b8000000606e820 */ /* 0x000fe20000400000 */
[----:B------:R-:W-:-:S04]  /*0770*/  @!P0 FMUL R14, R14, 16777216 ;  /* 0x4b8000000e0e8820 */ /* 0x000fc80000400000 */
[----:B------:R3:W4:Y:S01]  /*0780*/  MUFU.RCP R26, R14 ;  /* 0x0000000e001a7308 */ /* 0x0007220000001000 */
[----:B------:R-:W-:Y:S01]  /*0790*/  FMUL R17, R4, R7 ;  /* 0x0000000704117220 */ /* 0x000fe20000400000 */
[C-C-:B------:R-:W-:Y:S01]  /*07a0*/  FFMA R25, R22.reuse, R25, R18.reuse ;  /* 0x0000001916197223 */ /* 0x140fe20000000012 */
[----:B------:R-:W-:-:S05]  /*07b0*/  FFMA R18, R22, R15, R18 ;  /* 0x0000000f16127223 */ /* 0x000fca0000000012 */
[----:B------:R-:W5:Y:S01]  /*07c0*/  MUFU.RCP R6, R6 ;  /* 0x0000000600067308 */ /* 0x000f620000001000 */
[----:B------:R-:W-:Y:S01]  /*07d0*/  @!P5 FMUL R5, R5, 16777216 ;  /* 0x4b8000000505d820 */ /* 0x000fe20000400000 */
[C---:B------:R-:W-:Y:S02]  /*07e0*/  FSEL R7, R28.reuse, 1, P4 ;  /* 0x3f8000001c077808 */ /* 0x040fe40002000000 */
[C---:B------:R-:W-:Y:S02]  /*07f0*/  FSEL R4, R28.reuse, 1, P3 ;  /* 0x3f8000001c047808 */ /* 0x040fe40001800000 */
[----:B------:R-:W-:Y:S01]  /*0800*/  FSEL R22, R28, 1, P2 ;  /* 0x3f8000001c167808 */ /* 0x000fe20001000000 */
[----:B-1----:R-:W-:Y:S01]  /*0810*/  FMUL R28, R9, R5 ;  /* 0x00000005091c7220 */ /* 0x002fe20000400000 */
[----:B------:R-:W-:Y:S01]  /*0820*/  @!P1 FMUL R7, R7, 16777216 ;  /* 0x4b80000007079820 */ /* 0x000fe20000400000 */
[----:B------:R-:W-:Y:S01]  /*0830*/  @!P0 FMUL R4, R4, 16777216 ;  /* 0x4b80000004048820 */ /* 0x000fe20000400000 */
[----:B0-----:R-:W-:-:S04]  /*0840*/  IMAD.WIDE R8, R0, 0x4, R12 ;  /* 0x0000000400087825 */ /* 0x001fc800078e020c */
[----:B------:R-:W-:Y:S01]  /*0850*/  @!P6 FMUL R22, R22, 16777216 ;  /* 0x4b8000001616e820 */ /* 0x000fe20000400000 */
[----:B---3--:R-:W-:-:S04]  /*0860*/  IMAD.WIDE R14, R2, 0x4, R10 ;  /* 0x00000004020e7825 */ /* 0x008fc800078e020a */
[----:B--2---:R-:W-:Y:S01]  /*0870*/  FMUL R27, R27, R7 ;  /* 0x000000071b1b7220 */ /* 0x004fe20000400000 */
[----:B----4-:R-:W-:Y:S01]  /*0880*/  FMUL R26, R26, R4 ;  /* 0x000000041a1a7220 */ /* 0x010fe20000400000 */
[----:B-----5:R-:W-:Y:S01]  /*0890*/  FMUL R22, R6, R22 ;  /* 0x0000001606167220 */ /* 0x020fe20000400000 */
[----:B------:R-:W2:Y:S04]  /*08a0*/  LDG.E.EL.128 R8, desc[UR4][R8.64] ;  /* 0x0000000408087981 */ /* 0x000ea8000c2e1d00 */
[----:B------:R-:W2:Y:S04]  /*08b0*/  LDG.E.128 R4, desc[UR4][R14.64] ;  /* 0x000000040e047981 */ /* 0x000ea8000c1e1d00 */
[----:B------:R-:W3:Y:S01]  /*08c0*/  LDG.E.128 R12, desc[UR4][R14.64+0x800] ;  /* 0x000800040e0c7981 */ /* 0x000ee2000c1e1d00 */
[----:B--2---:R-:W-:Y:S01]  /*08d0*/  FADD R4, R4, -R8 ;  /* 0x8000000804047221 */ /* 0x004fe20000000000 */
[--C-:B------:R-:W-:Y:S01]  /*08e0*/  FADD R5, R5, -R9.reuse ;  /* 0x8000000905057221 */ /* 0x100fe20000000000 */
[----:B------:R-:W-:Y:S01]  /*08f0*/  FADD R6, R6, -R10 ;  /* 0x8000000a06067221 */ /* 0x000fe20000000000 */
[----:B---3--:R-:W-:Y:S01]  /*0900*/  FADD R8, R12, -R8 ;  /* 0x800000080c087221 */ /* 0x008fe20000000000 */
[----:B------:R-:W-:Y:S01]  /*0910*/  FADD R9, R13, -R9 ;  /* 0x800000090d097221 */ /* 0x000fe20000000000 */
[----:B------:R-:W-:Y:S01]  /*0920*/  FADD R10, R14, -R10 ;  /* 0x8000000a0e0a7221 */ /* 0x000fe20000000000 */
[C---:B------:R-:W-:Y:S01]  /*0930*/  FMUL R13, R28.reuse, R4 ;  /* 0x000000041c0d7220 */ /* 0x040fe20000400000 */
[C---:B------:R-:W-:Y:S01]  /*0940*/  FMUL R14, R27.reuse, R5 ;  /* 0x000000051b0e7220 */ /* 0x040fe20000400000 */
[----:B------:R-:W-:Y:S01]  /*0950*/  FMUL R28, R28, R8 ;  /* 0x000000081c1c7220 */ /* 0x000fe20000400000 */
[----:B------:R-:W-:Y:S01]  /*0960*/  FMUL R27, R27, R9 ;  /* 0x000000091b1b7220 */ /* 0x000fe20000400000 */
[----:B------:R-:W0:Y:S08]  /*0970*/  LDC.64 R4, c[0x0][0x258] ;  /* 0x00009600ff047b82 */ /* 0x000e300000000a00 */
[----:B------:R-:W1:Y:S01]  /*0980*/  LDC.64 R8, c[0x0][0x260] ;  /* 0x00009800ff087b82 */ /* 0x000e620000000a00 */
[--C-:B------:R-:W-:Y:S01]  /*0990*/  FADD R12, R7, -R11.reuse ;  /* 0x8000000b070c7221 */ /* 0x100fe20000000000 */
[----:B------:R-:W-:Y:S01]  /*09a0*/  FADD R15, R15, -R11 ;  /* 0x8000000b0f0f7221 */ /* 0x000fe20000000000 */
[----:B0-----:R-:W-:-:S04]  /*09b0*/  IMAD.WIDE R4, R0, 0x4, R4 ;  /* 0x0000000400047825 */ /* 0x001fc800078e0204 */
[----:B-1----:R-:W-:-:S04]  /*09c0*/  IMAD.WIDE R8, R0, 0x4, R8 ;  /* 0x0000000400087825 */ /* 0x002fc800078e0208 */
[C---:B------:R-:W-:Y:S01]  /*09d0*/  FMUL R0, R26.reuse, R6 ;  /* 0x000000061a007220 */ /* 0x040fe20000400000 */
[----:B------:R-:W-:Y:S01]  /*09e0*/  FMUL R26, R26, R10 ;  /* 0x0000000a1a1a7220 */ /* 0x000fe20000400000 */
[----:B------:R-:W2:Y:S04]  /*09f0*/  LDG.E.EL.128 R4, desc[UR4][R4.64] ;  /* 0x0000000404047981 */ /* 0x000ea8000c2e1d00 */
[----:B------:R-:W2:Y:S01]  /*0a00*/  LDG.E.EL.128 R8, desc[UR4][R8.64] ;  /* 0x0000000408087981 */ /* 0x000ea2000c2e1d00 */
[C-C-:B------:R-:W-:Y:S01]  /*0a10*/  FFMA R24, R23.reuse, R24, R19.reuse ;  /* 0x0000001817187223 */ /* 0x140fe20000000013 */
[----:B------:R-:W-:Y:S01]  /*0a20*/  FFMA R17, R23, R17, R19 ;  /* 0x0000001117117223 */ /* 0x000fe20000000013 */
[C---:B------:R-:W-:Y:S01]  /*0a30*/  FMUL R12, R22.reuse, R12 ;  /* 0x0000000c160c7220 */ /* 0x040fe20000400000 */
[----:B------:R-:W-:Y:S01]  /*0a40*/  FMUL R22, R22, R15 ;  /* 0x0000000f16167220 */ /* 0x000fe20000400000 */
[C-C-:B--2---:R-:W-:Y:S01]  /*0a50*/  FFMA R23, R5.reuse, R14, R9.reuse ;  /* 0x0000000e05177223 */ /* 0x144fe20000000009 */
[C-C-:B------:R-:W-:Y:S01]  /*0a60*/  FFMA R13, R4.reuse, R13, R8.reuse ;  /* 0x0000000d040d7223 */ /* 0x140fe20000000008 */
[----:B------:R-:W-:Y:S01]  /*0a70*/  FFMA R19, R4, R28, R8 ;  /* 0x0000001c04137223 */ /* 0x000fe20000000008 */
[----:B------:R-:W-:-:S02]  /*0a80*/  FFMA R14, R5, R27, R9 ;  /* 0x0000001b050e7223 */ /* 0x000fc40000000009 */
[----:B------:R-:W0:Y:S01]  /*0a90*/  LDC.64 R4, c[0x0][0x210] ;  /* 0x00008400ff047b82 */ /* 0x000e220000000a00 */
[----:B------:R-:W-:Y:S01]  /*0aa0*/  FADD R8, R13, R3 ;  /* 0x000000030d087221 */ /* 0x000fe20000000000 */
[C-C-:B------:R-:W-:Y:S01]  /*0ab0*/  FFMA R0, R6.reuse, R0, R10.reuse ;  /* 0x0000000006007223 */ /* 0x140fe2000000000a */
[----:B------:R-:W-:Y:S01]  /*0ac0*/  FFMA R15, R6, R26, R10 ;  /* 0x0000001a060f7223 */ /* 0x000fe2000000000a */
[C-C-:B------:R-:W-:Y:S01]  /*0ad0*/  FFMA R9, R7.reuse, R12, R11.reuse ;  /* 0x0000000c07097223 */ /* 0x140fe2000000000b */
[----:B------:R-:W-:Y:S01]  /*0ae0*/  FFMA R22, R7, R22, R11 ;  /* 0x0000001607167223 */ /* 0x000fe2000000000b */
[----:B------:R-:W-:Y:S01]  /*0af0*/  FSETP.GEU.AND P6, PT, R3, -R13, PT ;  /* 0x8000000d0300720b */ /* 0x000fe20003fce000 */
[----:B------:R-:W-:Y:S01]  /*0b00*/  FADD R10, R0, R25 ;  /* 0x00000019000a7221 */ /* 0x000fe20000000000 */
[----:B------:R-:W-:Y:S01]  /*0b10*/  FSETP.GEU.AND P5, PT, R20, -R23, PT ;  /* 0x800000171400720b */ /* 0x000fe20003fae000 */
[----:B------:R-:W-:Y:S01]  /*0b20*/  FADD R20, R23, R20 ;  /* 0x0000001417147221 */ /* 0x000fe20000000000 */
[----:B------:R-:W-:Y:S01]  /*0b30*/  FSETP.GEU.AND P3, PT, R16, -R19, PT ;  /* 0x800000131000720b */ /* 0x000fe20003f6e000 */
[----:B------:R-:W-:Y:S01]  /*0b40*/  FADD R16, R19, R16 ;  /* 0x0000001013107221 */ /* 0x000fe20000000000 */
[----:B------:R-:W-:Y:S01]  /*0b50*/  FSETP.GEU.AND P2, PT, R21, -R14, PT ;  /* 0x8000000e1500720b */ /* 0x000fe20003f4e000 */
[----:B------:R-:W-:Y:S01]  /*0b60*/  FADD R14, R14, R21 ;  /* 0x000000150e0e7221 */ /* 0x000fe20000000000 */
[----:B------:R-:W-:Y:S01]  /*0b70*/  FADD R6, R15, R18 ;  /* 0x000000120f067221 */ /* 0x000fe20000000000 */
[----:B------:R-:W-:Y:S01]  /*0b80*/  FADD R7, R22, R17 ;  /* 0x0000001116077221 */ /* 0x000fe20000000000 */
[----:B------:R-:W-:Y:S01]  /*0b90*/  FSEL R8, R8, RZ, P6 ;  /* 0x000000ff08087208 */ /* 0x000fe20003000000 */
[----:B------:R-:W-:Y:S01]  /*0ba0*/  FADD R11, R9, R24 ;  /* 0x00000018090b7221 */ /* 0x000fe20000000000 */
[----:B------:R-:W-:-:S02]  /*0bb0*/  FSETP.GEU.AND P4, PT, R25, -R0, PT ;  /* 0x800000001900720b */ /* 0x000fc40003f8e000 */
[----:B------:R-:W-:Y:S02]  /*0bc0*/  FSETP.GEU.AND P1, PT, R18, -R15, PT ;  /* 0x8000000f1200720b */ /* 0x000fe40003f2e000 */
[----:B------:R-:W-:Y:S02]  /*0bd0*/  FSETP.GEU.AND P0, PT, R17, -R22, PT ;  /* 0x800000161100720b */ /* 0x000fe40003f0e000 */
[----:B------:R-:W-:Y:S01]  /*0be0*/  FSETP.GEU.AND P6, PT, R24, -R9, PT ;  /* 0x800000091800720b */ /* 0x000fe20003fce000 */
[----:B0-----:R-:W-:Y:S01]  /*0bf0*/  IMAD.WIDE R2, R2, 0x4, R4 ;  /* 0x0000000402027825 */ /* 0x001fe200078e0204 */
[----:B------:R-:W-:Y:S02]  /*0c00*/  FSEL R9, R20, RZ, P5 ;  /* 0x000000ff14097208 */ /* 0x000fe40002800000 */
[----:B------:R-:W-:Y:S02]  /*0c10*/  FSEL R10, R10, RZ, P4 ;  /* 0x000000ff0a0a7208 */ /* 0x000fe40002000000 */
[----:B------:R-:W-:-:S02]  /*0c20*/  FSEL R4, R16, RZ, P3 ;  /* 0x000000ff10047208 */ /* 0x000fc40001800000 */
[----:B------:R-:W-:Y:S02]  /*0c30*/  FSEL R5, R14, RZ, P2 ;  /* 0x000000ff0e057208 */ /* 0x000fe40001000000 */
[----:B------:R-:W-:Y:S02]  /*0c40*/  FSEL R6, R6, RZ, P1 ;  /* 0x000000ff06067208 */ /* 0x000fe40000800000 */
[----:B------:R-:W-:Y:S02]  /*0c50*/  FSEL R11, R11, RZ, P6 ;  /* 0x000000ff0b0b7208 */ /* 0x000fe40003000000 */
[----:B------:R-:W-:-:S03]  /*0c60*/  FSEL R7, R7, RZ, P0 ;  /* 0x000000ff07077208 */ /* 0x000fc60000000000 */
[----:B------:R-:W-:Y:S04]  /*0c70*/  STG.E.128 desc[UR4][R2.64], R8 ;  /* 0x0000000802007986 */ /* 0x000fe8000c101d04 */
[----:B------:R-:W-:Y:S01]  /*0c80*/  STG.E.128 desc[UR4][R2.64+0x800], R4 ;  /* 0x0008000402007986 */ /* 0x000fe2000c101d04 */
[----:B------:R-:W-:Y:S05]  /*0c90*/  EXIT ;  /* 0x000000000000794d */ /* 0x000fea0003800000 */
.L_x_0:
[----:B------:R-:W-:-:S00]  /*0ca0*/  BRA `(.L_x_0) ;  /* 0xfffffffc00fc7947 */ /* 0x000fc0000383ffff */
[----:B------:R-:W-:-:S00]  /*0cb0*/  NOP ;  /* 0x0000000000007918 */ /* 0x000fc00000000000 */
        /* <DEDUP_REMOVED lines=12> */
.L_x_1:


//--------------------- .nv.global.init           --------------------------
	.section	.nv.global.init,"aw",@progbits
.nv.global.init:
	.type		_$_str,@object
	.size		_$_str,(_$_str_$_2 - _$_str)
_$_str:
        /*0000*/ 	.byte	0x5f, 0x5f, 0x43, 0x55, 0x44, 0x41, 0x5f, 0x46, 0x54, 0x5a, 0x00
	.type		_$_str_$_2,@object
	.size		_$_str_$_2,(.L_1 - _$_str_$_2)
_$_str_$_2:
        /*000b*/ 	.byte	0x5f, 0x5f, 0x43, 0x55, 0x44, 0x41, 0x5f, 0x50, 0x52, 0x45, 0x43, 0x5f, 0x53, 0x51, 0x52, 0x54
        /*001b*/ 	.byte	0x00
.L_1:


//--------------------- .nv.constant0.triton_poi_fused__native_batch_norm_legit_no_training_add_relu_16 --------------------------
	.section	.nv.constant0.triton_poi_fused__native_batch_norm_legit_no_training_add_relu_16,"a",@progbits
	.sectionflags	@""
	.align	4
.nv.constant0.triton_poi_fused__native_batch_norm_legit_no_training_add_relu_16:
	.zero		620
